	.headerflags	@"EF_CUDA_TEXMODE_UNIFIED EF_CUDA_64BIT_ADDRESS EF_CUDA_ACCELERATORS EF_CUDA_SM90 EF_CUDA_VIRTUAL_SM(EF_CUDA_SM90)"
	.elftype	@"ET_EXEC"


//--------------------- .nv.info                  --------------------------
	.section	.nv.info,"",@"SHT_CUDA_INFO"
	.align	4


	//----- nvinfo : EIATTR_REGCOUNT
	.align		4
        /*0000*/ 	.byte	0x04, 0x2f
        /*0002*/ 	.short	(.L_5 - .L_4)
	.align		4
.L_4:
        /*0004*/ 	.word	index@(triton_red_fused__to_copy_add_embedding_mean_mul_pow_rsqrt_0)
        /*0008*/ 	.word	0x00000018


	//----- nvinfo : EIATTR_MIN_STACK_SIZE
	.align		4
.L_5:
        /*000c*/ 	.byte	0x04, 0x12
        /*000e*/ 	.short	(.L_7 - .L_6)
	.align		4
.L_6:
        /*0010*/ 	.word	index@(triton_red_fused__to_copy_add_embedding_mean_mul_pow_rsqrt_0)
        /*0014*/ 	.word	0x00000000


	//----- nvinfo : EIATTR_FRAME_SIZE
	.align		4
.L_7:
        /*0018*/ 	.byte	0x04, 0x11
        /*001a*/ 	.short	(.L_9 - .L_8)
	.align		4
.L_8:
        /*001c*/ 	.word	index@(triton_red_fused__to_copy_add_embedding_mean_mul_pow_rsqrt_0)
        /*0020*/ 	.word	0x00000000


	//----- nvinfo : EIATTR_MIN_STACK_SIZE
	.align		4
.L_9:
        /*0024*/ 	.byte	0x04, 0x12
        /*0026*/ 	.short	(.L_11 - .L_10)
	.align		4
.L_10:
        /*0028*/ 	.word	index@(triton_red_fused__to_copy_add_embedding_mean_mul_pow_rsqrt_0)
        /*002c*/ 	.word	0x00000000
.L_11:


//--------------------- .nv.info.triton_red_fused__to_copy_add_embedding_mean_mul_pow_rsqrt_0 --------------------------
	.section	.nv.info.triton_red_fused__to_copy_add_embedding_mean_mul_pow_rsqrt_0,"",@"SHT_CUDA_INFO"
	.sectionflags	@""
	.align	4


	//----- nvinfo : EIATTR_CUDA_API_VERSION
	.align		4
        /*0000*/ 	.byte	0x04, 0x37
        /*0002*/ 	.short	(.L_13 - .L_12)
.L_12:
        /*0004*/ 	.word	0x0000007c


	//----- nvinfo : EIATTR_KPARAM_INFO
	.align		4
.L_13:
        /*0008*/ 	.byte	0x04, 0x17
        /*000a*/ 	.short	(.L_15 - .L_14)
.L_14:
        /*000c*/ 	.word	0x00000000
        /*0010*/ 	.short	0x0008
        /*0012*/ 	.short	0x0038
        /*0014*/ 	.byte	0x00, 0xf4, 0x21, 0x00


	//----- nvinfo : EIATTR_KPARAM_INFO
	.align		4
.L_15:
        /*0018*/ 	.byte	0x04, 0x17
        /*001a*/ 	.short	(.L_17 - .L_16)
.L_16:
        /*001c*/ 	.word	0x00000000
        /*0020*/ 	.short	0x0007
        /*0022*/ 	.short	0x0034
        /*0024*/ 	.byte	0x00, 0xf0, 0x11, 0x00


	//----- nvinfo : EIATTR_KPARAM_INFO
	.align		4
.L_17:
        /*0028*/ 	.byte	0x04, 0x17
        /*002a*/ 	.short	(.L_19 - .L_18)
.L_18:
        /*002c*/ 	.word	0x00000000
        /*0030*/ 	.short	0x0006
        /*0032*/ 	.short	0x0030
        /*0034*/ 	.byte	0x00, 0xf0, 0x11, 0x00


	//----- nvinfo : EIATTR_KPARAM_INFO
	.align		4
.L_19:
        /*0038*/ 	.byte	0x04, 0x17
        /*003a*/ 	.short	(.L_21 - .L_20)
.L_20:
        /*003c*/ 	.word	0x00000000
        /*0040*/ 	.short	0x0005
        /*0042*/ 	.short	0x0028
        /*0044*/ 	.byte	0x00, 0xf4, 0x21, 0x00


	//----- nvinfo : EIATTR_KPARAM_INFO
	.align		4
.L_21:
        /*0048*/ 	.byte	0x04, 0x17
        /*004a*/ 	.short	(.L_23 - .L_22)
.L_22:
        /*004c*/ 	.word	0x00000000
        /*0050*/ 	.short	0x0004
        /*0052*/ 	.short	0x0020
        /*0054*/ 	.byte	0x00, 0xf4, 0x21, 0x00


	//----- nvinfo : EIATTR_KPARAM_INFO
	.align		4
.L_23:
        /*0058*/ 	.byte	0x04, 0x17
        /*005a*/ 	.short	(.L_25 - .L_24)
.L_24:
        /*005c*/ 	.word	0x00000000
        /*0060*/ 	.short	0x0003
        /*0062*/ 	.short	0x0018
        /*0064*/ 	.byte	0x00, 0xf4, 0x21, 0x00


	//----- nvinfo : EIATTR_KPARAM_INFO
	.align		4
.L_25:
        /*0068*/ 	.byte	0x04, 0x17
        /*006a*/ 	.short	(.L_27 - .L_26)
.L_26:
        /*006c*/ 	.word	0x00000000
        /*0070*/ 	.short	0x0002
        /*0072*/ 	.short	0x0010
        /*0074*/ 	.byte	0x00, 0xf4, 0x21, 0x00


	//----- nvinfo : EIATTR_KPARAM_INFO
	.align		4
.L_27:
        /*0078*/ 	.byte	0x04, 0x17
        /*007a*/ 	.short	(.L_29 - .L_28)
.L_28:
        /*007c*/ 	.word	0x00000000
        /*0080*/ 	.short	0x0001
        /*0082*/ 	.short	0x0008
        /*0084*/ 	.byte	0x00, 0xf4, 0x21, 0x00


	//----- nvinfo : EIATTR_KPARAM_INFO
	.align		4
.L_29:
        /*0088*/ 	.byte	0x04, 0x17
        /*008a*/ 	.short	(.L_31 - .L_30)
.L_30:
        /*008c*/ 	.word	0x00000000
        /*0090*/ 	.short	0x0000
        /*0092*/ 	.short	0x0000
        /*0094*/ 	.byte	0x00, 0xf4, 0x21, 0x00


	//----- nvinfo : EIATTR_SPARSE_MMA_MASK
	.align		4
.L_31:
        /*0098*/ 	.byte	0x03, 0x50
        /*009a*/ 	.short	0x0000


	//----- nvinfo : EIATTR_MAXREG_COUNT
	.align		4
        /*009c*/ 	.byte	0x03, 0x1b
        /*009e*/ 	.short	0x00ff


	//----- nvinfo : EIATTR_EXTERNS
	.align		4
        /*00a0*/ 	.byte	0x04, 0x0f
        /*00a2*/ 	.short	(.L_33 - .L_32)


	//   ....[0]....
	.align		4
.L_32:
        /*00a4*/ 	.word	index@(__assertfail)


	//----- nvinfo : EIATTR_COOP_GROUP_MASK_REGIDS
	.align		4
.L_33:
        /*00a8*/ 	.byte	0x04, 0x29
        /*00aa*/ 	.short	(.L_35 - .L_34)


	//   ....[0]....
.L_34:
        /*00ac*/ 	.word	0xffffffff


	//   ....[1]....
        /*00b0*/ 	.word	0xffffffff


	//----- nvinfo : EIATTR_COOP_GROUP_INSTR_OFFSETS
	.align		4
.L_35:
        /*00b4*/ 	.byte	0x04, 0x28
        /*00b6*/ 	.short	(.L_37 - .L_36)


	//   ....[0]....
.L_36:
        /*00b8*/ 	.word	0x00000560


	//   ....[1]....
        /*00bc*/ 	.word	0x000005f0


	//----- nvinfo : EIATTR_SYSCALL_OFFSETS
	.align		4
.L_37:
        /*00c0*/ 	.byte	0x04, 0x46
        /*00c2*/ 	.short	(.L_39 - .L_38)


	//   ....[0]....
.L_38:
        /*00c4*/ 	.word	0x00000980


	//----- nvinfo : EIATTR_EXIT_INSTR_OFFSETS
	.align		4
.L_39:
        /*00c8*/ 	.byte	0x04, 0x1c
        /*00ca*/ 	.short	(.L_41 - .L_40)


	//   ....[0]....
.L_40:
        /*00cc*/ 	.word	0x00000880


	//----- nvinfo : EIATTR_REQNTID
	.align		4
.L_41:
        /*00d0*/ 	.byte	0x04, 0x10
        /*00d2*/ 	.short	(.L_43 - .L_42)
.L_42:
        /*00d4*/ 	.word	0x00000040
        /*00d8*/ 	.word	0x00000001
        /*00dc*/ 	.word	0x00000001


	//----- nvinfo : EIATTR_CRS_STACK_SIZE
	.align		4
.L_43:
        /*00e0*/ 	.byte	0x04, 0x1e
        /*00e2*/ 	.short	(.L_45 - .L_44)
.L_44:
        /*00e4*/ 	.word	0x00000000


	//----- nvinfo : EIATTR_CBANK_PARAM_SIZE
	.align		4
.L_45:
        /*00e8*/ 	.byte	0x03, 0x19
        /*00ea*/ 	.short	0x0040


	//----- nvinfo : EIATTR_PARAM_CBANK
	.align		4
        /*00ec*/ 	.byte	0x04, 0x0a
        /*00ee*/ 	.short	(.L_47 - .L_46)
	.align		4
.L_46:
        /*00f0*/ 	.word	index@(.nv.constant0.triton_red_fused__to_copy_add_embedding_mean_mul_pow_rsqrt_0)
        /*00f4*/ 	.short	0x0210
        /*00f6*/ 	.short	0x0040


	//----- nvinfo : EIATTR_SW_WAR
	.align		4
.L_47:
        /*00f8*/ 	.byte	0x04, 0x36
        /*00fa*/ 	.short	(.L_49 - .L_48)
.L_48:
        /*00fc*/ 	.word	0x00000008
.L_49:


//--------------------- .nv.callgraph             --------------------------
	.section	.nv.callgraph,"",@"SHT_CUDA_CALLGRAPH"
	.align	4
	.sectionentsize	8
	.align		4
        /*0000*/ 	.word	0x00000000
	.align		4
        /*0004*/ 	.word	0xffffffff
	.align		4
        /*0008*/ 	.word	index@(triton_red_fused__to_copy_add_embedding_mean_mul_pow_rsqrt_0)
	.align		4
        /*000c*/ 	.word	index@(__assertfail)
	.align		4
        /*0010*/ 	.word	0x00000000
	.align		4
        /*0014*/ 	.word	0xfffffffe
	.align		4
        /*0018*/ 	.word	0x00000000
	.align		4
        /*001c*/ 	.word	0xfffffffd
	.align		4
        /*0020*/ 	.word	0x00000000
	.align		4
        /*0024*/ 	.word	0xfffffffc


//--------------------- .nv.constant4             --------------------------
	.section	.nv.constant4,"a",@progbits
	.align	8
	.align		8
.nv.constant4:
        /*0000*/ 	.dword	__assertfail
	.align		8
        /*0008*/ 	.dword	assertFunc_0
	.align		8
        /*0010*/ 	.dword	assertFile_0
	.align		8
        /*0018*/ 	.dword	assertMessage_0
	.align		8
        /*0020*/ 	.dword	_$_str


//--------------------- .text.triton_red_fused__to_copy_add_embedding_mean_mul_pow_rsqrt_0 --------------------------
	.section	.text.triton_red_fused__to_copy_add_embedding_mean_mul_pow_rsqrt_0,"ax",@progbits
	.sectionflags	@"SHF_BARRIERS=1"
	.align	128
        .global         triton_red_fused__to_copy_add_embedding_mean_mul_pow_rsqrt_0
        .type           triton_red_fused__to_copy_add_embedding_mean_mul_pow_rsqrt_0,@function
        .size           triton_red_fused__to_copy_add_embedding_mean_mul_pow_rsqrt_0,(.L_x_5 - triton_red_fused__to_copy_add_embedding_mean_mul_pow_rsqrt_0)
        .other          triton_red_fused__to_copy_add_embedding_mean_mul_pow_rsqrt_0,@"STO_CUDA_ENTRY STV_DEFAULT"
triton_red_fused__to_copy_add_embedding_mean_mul_pow_rsqrt_0:
.text.triton_red_fused__to_copy_add_embedding_mean_mul_pow_rsqrt_0:
[----:B------:R-:W0:Y:S02]  /*0000*/  LDC R1, c[0x0][0x28] ;  /* 0x00000a00ff017b82 */ /* 0x000e240000000800 */
[----:B------:R-:W1:Y:S01]  /*0010*/  S2R R0, SR_TID.X ;  /* 0x0000000000007919 */ /* 0x000e620000002100 */
[----:B------:R-:W2:Y:S01]  /*0020*/  LDC.64 R12, c[0x0][0x218] ;  /* 0x00008600ff0c7b82 */ /* 0x000ea20000000a00 */
[----:B------:R-:W-:Y:S01]  /*0030*/  ULDC UR4, c[0x0][0x240] ;  /* 0x0000900000047ab9 */ /* 0x000fe20000000800 */
[----:B------:R-:W-:Y:S01]  /*0040*/  CS2R R10, SRZ ;  /* 0x00000000000a7805 */ /* 0x000fe2000001ff00 */
[----:B------:R-:W3:Y:S01]  /*0050*/  S2R R8, SR_CTAID.X ;  /* 0x0000000000087919 */ /* 0x000ee20000002500 */
[----:B------:R-:W-:Y:S01]  /*0060*/  CS2R R4, SRZ ;  /* 0x0000000000047805 */ /* 0x000fe2000001ff00 */
[----:B------:R-:W-:Y:S01]  /*0070*/  ULDC.64 UR6, c[0x0][0x208] ;  /* 0x0000820000067ab9 */ /* 0x000fe20000000a00 */
[----:B-1----:R-:W-:Y:S01]  /*0080*/  SHF.R.U32.HI R3, RZ, 0x3, R0 ;  /* 0x00000003ff037819 */ /* 0x002fe20000011600 */
[----:B---3--:R-:W-:-:S03]  /*0090*/  IMAD.SHL.U32 R8, R8, 0x10, RZ ;  /* 0x0000001008087824 */ /* 0x008fc600078e00ff */
[----:B------:R-:W-:-:S04]  /*00a0*/  SGXT.U32 R3, R3, 0x3 ;  /* 0x000000030303781a */ /* 0x000fc80000000000 */
[----:B------:R-:W-:-:S04]  /*00b0*/  LOP3.LUT R9, R3, R8, RZ, 0xfc, !PT ;  /* 0x0000000803097212 */ /* 0x000fc800078efcff */
[C---:B------:R-:W-:Y:S01]  /*00c0*/  LOP3.LUT R16, R9.reuse, 0x8, RZ, 0xfc, !PT ;  /* 0x0000000809107812 */ /* 0x040fe200078efcff */
[C---:B--2---:R-:W-:Y:S01]  /*00d0*/  IMAD.WIDE R14, R9.reuse, 0x8, R12 ;  /* 0x00000008090e7825 */ /* 0x044fe200078e020c */
[----:B------:R-:W-:Y:S02]  /*00e0*/  ISETP.GE.AND P0, PT, R9, UR4, PT ;  /* 0x0000000409007c0c */ /* 0x000fe4000bf06270 */
[----:B------:R-:W-:-:S11]  /*00f0*/  ISETP.GE.AND P1, PT, R16, UR4, PT ;  /* 0x0000000410007c0c */ /* 0x000fd6000bf26270 */
[----:B------:R-:W2:Y:S04]  /*0100*/  @!P0 LDG.E.EL.64 R10, desc[UR6][R14.64] ;  /* 0x000000060e0a8981 */ /* 0x000ea8000c2e1b00 */
[----:B------:R-:W3:Y:S01]  /*0110*/  @!P1 LDG.E.EL.64 R4, desc[UR6][R14.64+0x40] ;  /* 0x000040060e049981 */ /* 0x000ee2000c2e1b00 */
[----:B------:R-:W-:Y:S02]  /*0120*/  SHF.R.U32.HI R3, RZ, 0x2, R0 ;  /* 0x00000002ff037819 */ /* 0x000fe40000011600 */
[----:B------:R-:W-:Y:S02]  /*0130*/  CS2R R6, SRZ ;  /* 0x0000000000067805 */ /* 0x000fe4000001ff00 */
[----:B------:R-:W-:-:S04]  /*0140*/  SGXT.U32 R3, R3, 0x4 ;  /* 0x000000040303781a */ /* 0x000fc80000000000 */
[----:B------:R-:W-:-:S04]  /*0150*/  LOP3.LUT R2, R3, R8, RZ, 0xfc, !PT ;  /* 0x0000000803027212 */ /* 0x000fc800078efcff */
[C---:B------:R-:W-:Y:S01]  /*0160*/  ISETP.GE.AND P2, PT, R2.reuse, UR4, PT ;  /* 0x0000000402007c0c */ /* 0x040fe2000bf46270 */
[----:B------:R-:W-:-:S12]  /*0170*/  IMAD.WIDE R12, R2, 0x8, R12 ;  /* 0x00000008020c7825 */ /* 0x000fd800078e020c */
[----:B------:R1:W5:Y:S01]  /*0180*/  @!P2 LDG.E.EL.64 R6, desc[UR6][R12.64] ;  /* 0x000000060c06a981 */ /* 0x000362000c2e1b00 */
[----:B--2---:R-:W-:Y:S02]  /*0190*/  IADD3 R17, P4, R10, 0x1f500, RZ ;  /* 0x0001f5000a117810 */ /* 0x004fe40007f9e0ff */
[----:B------:R-:W-:Y:S02]  /*01a0*/  ISETP.GE.AND P1, PT, R11, RZ, PT ;  /* 0x000000ff0b00720c */ /* 0x000fe40003f26270 */
[----:B---3--:R-:W-:Y:S01]  /*01b0*/  IADD3 R19, P3, R4, 0x1f500, RZ ;  /* 0x0001f50004137810 */ /* 0x008fe20007f7e0ff */
[----:B------:R-:W-:Y:S01]  /*01c0*/  IMAD.X R15, RZ, RZ, R11, P4 ;  /* 0x000000ffff0f7224 */ /* 0x000fe200020e060b */
[----:B------:R-:W-:Y:S02]  /*01d0*/  ISETP.GE.AND P0, PT, R5, RZ, PT ;  /* 0x000000ff0500720c */ /* 0x000fe40003f06270 */
[----:B------:R-:W-:Y:S01]  /*01e0*/  SEL R10, R17, R10, !P1 ;  /* 0x0000000a110a7207 */ /* 0x000fe20004800000 */
[----:B------:R-:W-:Y:S01]  /*01f0*/  IMAD.X R17, RZ, RZ, R5, P3 ;  /* 0x000000ffff117224 */ /* 0x000fe200018e0605 */
[----:B------:R-:W-:-:S02]  /*0200*/  SEL R4, R19, R4, !P0 ;  /* 0x0000000413047207 */ /* 0x000fc40004000000 */
[----:B------:R-:W-:Y:S02]  /*0210*/  SEL R11, R15, R11, !P1 ;  /* 0x0000000b0f0b7207 */ /* 0x000fe40004800000 */
[----:B------:R-:W-:Y:S02]  /*0220*/  SEL R5, R17, R5, !P0 ;  /* 0x0000000511057207 */ /* 0x000fe40004000000 */
[----:B------:R-:W-:Y:S02]  /*0230*/  ISETP.GT.U32.AND P1, PT, R10, 0x1f4ff, PT ;  /* 0x0001f4ff0a00780c */ /* 0x000fe40003f24070 */
[----:B------:R-:W-:Y:S02]  /*0240*/  ISETP.GT.U32.AND P0, PT, R4, 0x1f4ff, PT ;  /* 0x0001f4ff0400780c */ /* 0x000fe40003f04070 */
[----:B------:R-:W-:Y:S02]  /*0250*/  ISETP.GT.U32.AND.EX P1, PT, R11, RZ, PT, P1 ;  /* 0x000000ff0b00720c */ /* 0x000fe40003f24110 */
[----:B------:R-:W-:-:S02]  /*0260*/  ISETP.GT.U32.AND.EX P0, PT, R5, RZ, PT, P0 ;  /* 0x000000ff0500720c */ /* 0x000fc40003f04100 */
[----:B------:R-:W-:Y:S02]  /*0270*/  ISETP.LT.AND P1, PT, R9, UR4, P1 ;  /* 0x0000000409007c0c */ /* 0x000fe40008f21270 */
[----:B------:R-:W-:Y:S01]  /*0280*/  ISETP.LT.AND P0, PT, R16, UR4, P0 ;  /* 0x0000000410007c0c */ /* 0x000fe20008701270 */
[----:B------:R-:W-:-:S03]  /*0290*/  ULDC.64 UR4, c[0x0][0x220] ;  /* 0x0000880000047ab9 */ /* 0x000fc60000000a00 */
[----:B------:R-:W-:-:S13]  /*02a0*/  PLOP3.LUT P0, PT, P1, P0, PT, 0xa8, 0x0 ;  /* 0x000000000000781c */ /* 0x000fda0000f01570 */
[----:B-1----:R-:W-:Y:S05]  /*02b0*/  @P0 BRA `(.L_x_0) ;  /* 0x0000000400740947 */ /* 0x002fea0003800000 */
[----:B------:R-:W1:Y:S01]  /*02c0*/  LDC.64 R4, c[0x0][0x230] ;  /* 0x00008c00ff047b82 */ /* 0x000e620000000a00 */
[C---:B-----5:R-:W-:Y:S01]  /*02d0*/  IMAD.SHL.U32 R11, R6.reuse, 0x1000, RZ ;  /* 0x00001000060b7824 */ /* 0x060fe200078e00ff */
[----:B------:R-:W-:Y:S01]  /*02e0*/  SHF.L.U64.HI R12, R6, 0xc, R7 ;  /* 0x0000000c060c7819 */ /* 0x000fe20000010207 */
[----:B------:R-:W-:Y:S01]  /*02f0*/  IMAD.SHL.U32 R9, R0, 0x2, RZ ;  /* 0x0000000200097824 */ /* 0x000fe200078e00ff */
[----:B------:R-:W-:Y:S01]  /*0300*/  ISETP.GE.AND P0, PT, R7, RZ, PT ;  /* 0x000000ff0700720c */ /* 0x000fe20003f06270 */
[----:B------:R-:W-:Y:S01]  /*0310*/  IMAD.MOV.U32 R19, RZ, RZ, RZ ;  /* 0x000000ffff137224 */ /* 0x000fe200078e00ff */
[----:B------:R-:W-:Y:S01]  /*0320*/  IADD3 R10, P1, R11, 0x1f500000, RZ ;  /* 0x1f5000000b0a7810 */ /* 0x000fe20007f3e0ff */
[----:B------:R-:W-:Y:S01]  /*0330*/  IMAD.MOV.U32 R14, RZ, RZ, RZ ;  /* 0x000000ffff0e7224 */ /* 0x000fe200078e00ff */
[----:B------:R-:W-:Y:S02]  /*0340*/  LOP3.LUT R9, R9, 0x6, RZ, 0xc0, !PT ;  /* 0x0000000609097812 */ /* 0x000fe400078ec0ff */
[----:B------:R-:W-:Y:S01]  /*0350*/  SEL R6, R10, R11, !P0 ;  /* 0x0000000b0a067207 */ /* 0x000fe20004000000 */
[----:B------:R-:W-:-:S02]  /*0360*/  IMAD.X R7, RZ, RZ, R12, P1 ;  /* 0x000000ffff077224 */ /* 0x000fc400008e060c */
[----:B------:R-:W-:Y:S01]  /*0370*/  IMAD R2, R2, 0x1000, R9 ;  /* 0x0000100002027824 */ /* 0x000fe200078e0209 */
[----:B------:R-:W-:Y:S02]  /*0380*/  LOP3.LUT R16, R6, R9, RZ, 0xfc, !PT ;  /* 0x0000000906107212 */ /* 0x000fe400078efcff */
[----:B------:R-:W-:Y:S02]  /*0390*/  SEL R21, R7, R12, !P0 ;  /* 0x0000000c07157207 */ /* 0x000fe40004000000 */
[----:B------:R-:W-:Y:S02]  /*03a0*/  CS2R R12, SRZ ;  /* 0x00000000000c7805 */ /* 0x000fe4000001ff00 */
[----:B------:R-:W-:Y:S02]  /*03b0*/  LOP3.LUT R6, R8, 0xf, R0, 0xf8, !PT ;  /* 0x0000000f08067812 */ /* 0x000fe400078ef800 */
[----:B------:R-:W-:-:S07]  /*03c0*/  LOP3.LUT R7, R0, 0xf, RZ, 0xc0, !PT ;  /* 0x0000000f00077812 */ /* 0x000fce00078ec0ff */
.L_x_1:
[----:B------:R-:W-:Y:S05]  /*03d0*/  WARPSYNC.ALL ;  /* 0x0000000000007948 */ /* 0x000fea0003800000 */
[----:B------:R-:W-:Y:S01]  /*03e0*/  BAR.SYNC.DEFER_BLOCKING 0x0 ;  /* 0x0000000000007b1d */ /* 0x000fe20000010000 */
[----:B------:R-:W-:Y:S01]  /*03f0*/  LOP3.LUT R9, R16, R19, RZ, 0xfc, !PT ;  /* 0x0000001310097212 */ /* 0x000fe200078efcff */
[----:B-1----:R-:W-:Y:S01]  /*0400*/  IMAD.MOV.U32 R15, RZ, RZ, RZ ;  /* 0x000000ffff0f7224 */ /* 0x002fe200078e00ff */
[----:B------:R-:W-:Y:S02]  /*0410*/  LOP3.LUT R10, R21, R14, RZ, 0xfc, !PT ;  /* 0x0000000e150a7212 */ /* 0x000fe400078efcff */
[----:B------:R-:W-:-:S04]  /*0420*/  LEA R8, P0, R9, UR4, 0x1 ;  /* 0x0000000409087c11 */ /* 0x000fc8000f8008ff */
[----:B------:R-:W-:-:S05]  /*0430*/  LEA.HI.X R9, R9, UR5, R10, 0x1, P0 ;  /* 0x0000000509097c11 */ /* 0x000fca00080f0c0a */
[----:B------:R-:W2:Y:S01]  /*0440*/  @!P2 LDG.E.EF R15, desc[UR6][R8.64] ;  /* 0x00000006080fa981 */ /* 0x000ea2000c0e1900 */
[----:B------:R-:W-:Y:S02]  /*0450*/  LOP3.LUT R11, R2, R19, RZ, 0xfc, !PT ;  /* 0x00000013020b7212 */ /* 0x000fe400078efcff */
[----:B------:R-:W-:-:S03]  /*0460*/  IADD3 R19, P0, R19, 0x8, RZ ;  /* 0x0000000813137810 */ /* 0x000fc60007f1e0ff */
[----:B------:R-:W-:-:S04]  /*0470*/  IMAD.WIDE R10, R11, 0x2, R4 ;  /* 0x000000020b0a7825 */ /* 0x000fc800078e0204 */
[----:B------:R-:W-:Y:S01]  /*0480*/  IMAD.X R14, RZ, RZ, R14, P0 ;  /* 0x000000ffff0e7224 */ /* 0x000fe200000e060e */
[----:B------:R-:W-:-:S04]  /*0490*/  ISETP.GE.U32.AND P0, PT, R19, 0x1000, PT ;  /* 0x000010001300780c */ /* 0x000fc80003f06070 */
[----:B------:R-:W-:Y:S01]  /*04a0*/  ISETP.GE.U32.AND.EX P0, PT, R14, RZ, PT, P0 ;  /* 0x000000ff0e00720c */ /* 0x000fe20003f06100 */
[----:B--2---:R1:W-:Y:S01]  /*04b0*/  @!P2 STG.E desc[UR6][R10.64], R15 ;  /* 0x0000000f0a00a986 */ /* 0x0043e2000c101906 */
[----:B------:R-:W-:Y:S02]  /*04c0*/  HADD2.F32 R17, -RZ, R15.H0_H0 ;  /* 0x2000000fff117230 */ /* 0x000fe40000004100 */
[----:B------:R-:W-:-:S03]  /*04d0*/  HADD2.F32 R8, -RZ, R15.H1_H1 ;  /* 0x3000000fff087230 */ /* 0x000fc60000004100 */
[----:B------:R-:W-:Y:S02]  /*04e0*/  @!P2 FFMA R12, R17, R17, R12 ;  /* 0x00000011110ca223 */ /* 0x000fe4000000000c */
[----:B------:R-:W-:-:S04]  /*04f0*/  @!P2 FFMA R13, R8, R8, R13 ;  /* 0x00000008080da223 */ /* 0x000fc8000000000d */
[----:B------:R-:W-:Y:S05]  /*0500*/  @!P0 BRA `(.L_x_1) ;  /* 0xfffffffc00b08947 */ /* 0x000fea000383ffff */
[----:B------:R-:W-:Y:S01]  /*0510*/  FADD R12, R12, R13 ;  /* 0x0000000d0c0c7221 */ /* 0x000fe20000000000 */
[----:B------:R-:W2:Y:S01]  /*0520*/  S2UR UR5, SR_CgaCtaId ;  /* 0x00000000000579c3 */ /* 0x000ea20000008800 */
[----:B------:R-:W-:Y:S01]  /*0530*/  UMOV UR4, 0x400 ;  /* 0x0000040000047882 */ /* 0x000fe20000000000 */
[----:B------:R-:W-:Y:S01]  /*0540*/  IMAD.MOV.U32 R16, RZ, RZ, 0x39800000 ;  /* 0x39800000ff107424 */ /* 0x000fe200078e00ff */
[C---:B------:R-:W-:Y:S01]  /*0550*/  LOP3.LUT P0, RZ, R0.reuse, 0x30, RZ, 0xc0, !PT ;  /* 0x0000003000ff7812 */ /* 0x040fe2000780c0ff */
[----:B------:R-:W3:Y:S01]  /*0560*/  SHFL.BFLY PT, R5, R12, 0x2, 0x1f ;  /* 0x0c401f000c057f89 */ /* 0x000ee200000e0000 */
[----:B-1----:R-:W-:Y:S01]  /*0570*/  LOP3.LUT R15, R0, 0x3, RZ, 0xc0, !PT ;  /* 0x00000003000f7812 */ /* 0x002fe200078ec0ff */
[----:B------:R-:W-:Y:S02]  /*0580*/  IMAD.MOV.U32 R17, RZ, RZ, -0x8 ;  /* 0xfffffff8ff117424 */ /* 0x000fe400078e00ff */
[----:B------:R-:W1:Y:S08]  /*0590*/  LDC.64 R10, c[0x0][0x210] ;  /* 0x00008400ff0a7b82 */ /* 0x000e700000000a00 */
[----:B------:R-:W4:Y:S01]  /*05a0*/  LDC.64 R8, c[0x0][0x228] ;  /* 0x00008a00ff087b82 */ /* 0x000f220000000a00 */
[----:B--2---:R-:W-:Y:S01]  /*05b0*/  UPRMT UR4, UR5, 0x654, UR4 ;  /* 0x0000065405047896 */ /* 0x004fe20008000004 */
[----:B---3--:R-:W-:-:S05]  /*05c0*/  FADD R5, R12, R5 ;  /* 0x000000050c057221 */ /* 0x008fca0000000000 */
[----:B------:R-:W-:Y:S02]  /*05d0*/  LEA R14, R3, UR4, 0x2 ;  /* 0x00000004030e7c11 */ /* 0x000fe4000f8e10ff */
[----:B------:R-:W-:Y:S01]  /*05e0*/  LEA R7, R7, UR4, 0x2 ;  /* 0x0000000407077c11 */ /* 0x000fe2000f8e10ff */
[----:B------:R-:W2:Y:S01]  /*05f0*/  SHFL.BFLY PT, R4, R5, 0x1, 0x1f ;  /* 0x0c201f0005047f89 */ /* 0x000ea200000e0000 */
[----:B------:R-:W-:Y:S01]  /*0600*/  ULDC UR4, c[0x0][0x240] ;  /* 0x0000900000047ab9 */ /* 0x000fe20000000800 */
[C---:B-1----:R-:W-:Y:S01]  /*0610*/  IMAD.WIDE R10, R6.reuse, 0x4, R10 ;  /* 0x00000004060a7825 */ /* 0x042fe200078e020a */
[----:B------:R-:W-:-:S03]  /*0620*/  ISETP.LT.AND P0, PT, R6, UR4, !P0 ;  /* 0x0000000406007c0c */ /* 0x000fc6000c701270 */
[----:B----4-:R-:W-:-:S04]  /*0630*/  IMAD.WIDE.U32 R8, R15, 0x4, R8 ;  /* 0x000000040f087825 */ /* 0x010fc800078e0008 */
[----:B--2---:R-:W-:Y:S02]  /*0640*/  FADD R3, R5, R4 ;  /* 0x0000000405037221 */ /* 0x004fe40000000000 */
[----:B------:R-:W1:Y:S02]  /*0650*/  LDC.64 R4, c[0x0][0x230] ;  /* 0x00008c00ff047b82 */ /* 0x000e640000000a00 */
[-C--:B------:R-:W-:Y:S01]  /*0660*/  FFMA R0, R3, R16.reuse, 9.9999997473787516356e-06 ;  /* 0x3727c5ac03007423 */ /* 0x080fe20000000010 */
[----:B------:R-:W-:Y:S05]  /*0670*/  STS [R14], R3 ;  /* 0x000000030e007388 */ /* 0x000fea0000000800 */
[----:B------:R-:W-:Y:S06]  /*0680*/  BAR.SYNC.DEFER_BLOCKING 0x0 ;  /* 0x0000000000007b1d */ /* 0x000fec0000010000 */
[----:B------:R-:W-:Y:S01]  /*0690*/  MUFU.RSQ R0, R0 ;  /* 0x0000000000007308 */ /* 0x000fe20000001400 */
[----:B------:R-:W2:Y:S02]  /*06a0*/  LDS R7, [R7] ;  /* 0x0000000007077984 */ /* 0x000ea40000000800 */
[----:B--2---:R-:W-:Y:S01]  /*06b0*/  FFMA R12, R7, R16, 9.9999997473787516356e-06 ;  /* 0x3727c5ac070c7423 */ /* 0x004fe20000000010 */
[----:B------:R-:W-:Y:S01]  /*06c0*/  IMAD.MOV.U32 R16, RZ, RZ, -0x1 ;  /* 0xffffffffff107424 */ /* 0x000fe200078e00ff */
[----:B------:R-:W1:Y:S03]  /*06d0*/  LDC.64 R6, c[0x0][0x238] ;  /* 0x00008e00ff067b82 */ /* 0x000e660000000a00 */
[----:B------:R-:W2:Y:S05]  /*06e0*/  MUFU.RSQ R13, R12 ;  /* 0x0000000c000d7308 */ /* 0x000eaa0000001400 */
[----:B------:R-:W-:Y:S06]  /*06f0*/  BAR.SYNC.DEFER_BLOCKING 0x0 ;  /* 0x0000000000007b1d */ /* 0x000fec0000010000 */
[----:B-12---:R3:W-:Y:S02]  /*0700*/  @P0 STG.E desc[UR6][R10.64], R13 ;  /* 0x0000000d0a000986 */ /* 0x0067e4000c101906 */
.L_x_2:
[----:B------:R-:W-:Y:S01]  /*0710*/  IADD3 R17, P0, R17, 0x8, RZ ;  /* 0x0000000811117810 */ /* 0x000fe20007f1e0ff */
[----:B-1----:R-:W-:Y:S01]  /*0720*/  IMAD.MOV.U32 R3, RZ, RZ, RZ ;  /* 0x000000ffff037224 */ /* 0x002fe200078e00ff */
[----:B------:R-:W2:Y:S02]  /*0730*/  LDG.E.EL R12, desc[UR6][R8.64] ;  /* 0x00000006080c7981 */ /* 0x000ea4000c2e1900 */
[----:B------:R-:W-:-:S05]  /*0740*/  LOP3.LUT R19, R2, R17, RZ, 0xfc, !PT ;  /* 0x0000001102137212 */ /* 0x000fca00078efcff */
[----:B---3--:R-:W-:-:S05]  /*0750*/  IMAD.WIDE R10, R19, 0x2, R4 ;  /* 0x00000002130a7825 */ /* 0x008fca00078e0204 */
[----:B------:R1:W3:Y:S01]  /*0760*/  @!P2 LDG.E.EF R3, desc[UR6][R10.64] ;  /* 0x000000060a03a981 */ /* 0x0002e2000c0e1900 */
[----:B------:R-:W-:Y:S01]  /*0770*/  IMAD.X R16, RZ, RZ, R16, P0 ;  /* 0x000000ffff107224 */ /* 0x000fe200000e0610 */
[----:B------:R-:W-:Y:S01]  /*0780*/  ISETP.GE.U32.AND P0, PT, R17, 0xff8, PT ;  /* 0x00000ff81100780c */ /* 0x000fe20003f06070 */
[----:B-1----:R-:W-:-:S03]  /*0790*/  IMAD.WIDE R10, R19, 0x2, R6 ;  /* 0x00000002130a7825 */ /* 0x002fc600078e0206 */
[----:B------:R-:W-:Y:S02]  /*07a0*/  ISETP.GE.U32.AND.EX P0, PT, R16, RZ, PT, P0 ;  /* 0x000000ff1000720c */ /* 0x000fe40003f06100 */
[----:B------:R-:W-:-:S05]  /*07b0*/  IADD3 R8, P1, R8, 0x10, RZ ;  /* 0x0000001008087810 */ /* 0x000fca0007f3e0ff */
[----:B------:R-:W-:Y:S02]  /*07c0*/  IMAD.X R9, RZ, RZ, R9, P1 ;  /* 0x000000ffff097224 */ /* 0x000fe400008e0609 */
[----:B---3--:R-:W-:Y:S02]  /*07d0*/  HADD2.F32 R13, -RZ, R3.H0_H0 ;  /* 0x20000003ff0d7230 */ /* 0x008fe40000004100 */
[----:B------:R-:W-:Y:S02]  /*07e0*/  HADD2.F32 R15, -RZ, R3.H1_H1 ;  /* 0x30000003ff0f7230 */ /* 0x000fe40000004100 */
[----:B--2---:R-:W-:Y:S02]  /*07f0*/  HADD2.F32 R3, -RZ, R12.H1_H1 ;  /* 0x3000000cff037230 */ /* 0x004fe40000004100 */
[C---:B------:R-:W-:Y:S01]  /*0800*/  FMUL R13, R0.reuse, R13 ;  /* 0x0000000d000d7220 */ /* 0x040fe20000400000 */
[----:B------:R-:W-:Y:S02]  /*0810*/  HADD2.F32 R12, -RZ, R12.H0_H0 ;  /* 0x2000000cff0c7230 */ /* 0x000fe40000004100 */
[----:B------:R-:W-:-:S03]  /*0820*/  FMUL R14, R0, R15 ;  /* 0x0000000f000e7220 */ /* 0x000fc60000400000 */
[----:B------:R-:W-:Y:S01]  /*0830*/  FMUL R12, R12, R13 ;  /* 0x0000000d0c0c7220 */ /* 0x000fe20000400000 */
[----:B------:R-:W-:-:S05]  /*0840*/  FMUL R3, R3, R14 ;  /* 0x0000000e03037220 */ /* 0x000fca0000400000 */
[----:B------:R-:W-:-:S05]  /*0850*/  F2FP.F16.F32.PACK_AB R3, R3, R12 ;  /* 0x0000000c0303723e */ /* 0x000fca00000000ff */
[----:B------:R1:W-:Y:S01]  /*0860*/  @!P2 STG.E desc[UR6][R10.64], R3 ;  /* 0x000000030a00a986 */ /* 0x0003e2000c101906 */
[----:B------:R-:W-:Y:S05]  /*0870*/  @!P0 BRA `(.L_x_2) ;  /* 0xfffffffc00a48947 */ /* 0x000fea000383ffff */
[----:B------:R-:W-:Y:S05]  /*0880*/  EXIT ;  /* 0x000000000000794d */ /* 0x000fea0003800000 */
.L_x_0:
[----:B------:R-:W-:Y:S01]  /*0890*/  MOV R0, 0x0 ;  /* 0x0000000000007802 */ /* 0x000fe20000000f00 */
[----:B------:R-:W-:Y:S01]  /*08a0*/  ULDC.64 UR8, c[0x4][0x18] ;  /* 0x0100060000087ab9 */ /* 0x000fe20000000a00 */
[----:B------:R-:W-:Y:S01]  /*08b0*/  ULDC.64 UR10, c[0x4][0x8] ;  /* 0x01000200000a7ab9 */ /* 0x000fe20000000a00 */
[----:B------:R-:W-:Y:S01]  /*08c0*/  IMAD.U32 R4, RZ, RZ, UR8 ;  /* 0x00000008ff047e24 */ /* 0x000fe2000f8e00ff */
[----:B------:R1:W2:Y:S01]  /*08d0*/  LDC.64 R2, c[0x4][R0] ;  /* 0x0100000000027b82 */ /* 0x0002a20000000a00 */
[----:B------:R-:W-:Y:S01]  /*08e0*/  IMAD.U32 R5, RZ, RZ, UR9 ;  /* 0x00000009ff057e24 */ /* 0x000fe2000f8e00ff */
[----:B------:R-:W-:Y:S01]  /*08f0*/  ULDC.64 UR8, c[0x4][0x10] ;  /* 0x0100040000087ab9 */ /* 0x000fe20000000a00 */
[----:B-1----:R-:W-:-:S07]  /*0900*/  IMAD.U32 R10, RZ, RZ, UR10 ;  /* 0x0000000aff0a7e24 */ /* 0x002fce000f8e00ff */
[----:B------:R-:W-:Y:S01]  /*0910*/  LEPC R20, `(.L_x_3) ;  /* 0x000000007014794e */ /* 0x000fe20000000000 */
[----:B-----5:R-:W-:Y:S02]  /*0920*/  IMAD.U32 R6, RZ, RZ, UR8 ;  /* 0x00000008ff067e24 */ /* 0x020fe4000f8e00ff */
[----:B------:R-:W-:Y:S02]  /*0930*/  IMAD.U32 R7, RZ, RZ, UR9 ;  /* 0x00000009ff077e24 */ /* 0x000fe4000f8e00ff */
[----:B------:R-:W-:Y:S02]  /*0940*/  IMAD.U32 R11, RZ, RZ, UR11 ;  /* 0x0000000bff0b7e24 */ /* 0x000fe4000f8e00ff */
[----:B------:R-:W-:Y:S02]  /*0950*/  IMAD.MOV.U32 R8, RZ, RZ, 0x28 ;  /* 0x00000028ff087424 */ /* 0x000fe400078e00ff */
[----:B------:R-:W-:Y:S02]  /*0960*/  IMAD.MOV.U32 R12, RZ, RZ, 0x1 ;  /* 0x00000001ff0c7424 */ /* 0x000fe400078e00ff */
[----:B------:R-:W-:-:S07]  /*0970*/  IMAD.MOV.U32 R13, RZ, RZ, RZ ;  /* 0x000000ffff0d7224 */ /* 0x000fce00078e00ff */
[----:B0-2---:R-:W-:Y:S05]  /*0980*/  CALL.ABS.NOINC R2 ;  /* 0x0000000002007343 */ /* 0x005fea0003c00000 */
.L_x_3:
[----:B------:R-:W-:Y:S05]  /*0990*/  BRA `(.L_x_3) ;  /* 0xfffffffc00fc7947 */ /* 0x000fea000383ffff */
.L_x_4:
[----:B------:R-:W-:-:S00]  /*09a0*/  BRA `(.L_x_4) ;  /* 0xfffffffc00fc7947 */ /* 0x000fc0000383ffff */
[----:B------:R-:W-:-:S00]  /*09b0*/  NOP ;  /* 0x0000000000007918 */ /* 0x000fc00000000000 */
        /* <DEDUP_REMOVED lines=12> */
.L_x_5:


//--------------------- .nv.global.init           --------------------------
	.section	.nv.global.init,"aw",@progbits
.nv.global.init:
	.type		assertFunc_0,@object
	.size		assertFunc_0,(_$_str - assertFunc_0)
assertFunc_0:
        /*0000*/ 	.byte	0x75, 0x6e, 0x6b, 0x6e, 0x6f, 0x77, 0x6e, 0x00
	.type		_$_str,@object
	.size		_$_str,(assertMessage_0 - _$_str)
_$_str:
        /*0008*/ 	.byte	0x5f, 0x5f, 0x43, 0x55, 0x44, 0x41, 0x5f, 0x46, 0x54, 0x5a, 0x00
	.type		assertMessage_0,@object
	.size		assertMessage_0,(assertFile_0 - assertMessage_0)
assertMessage_0:
        /*0013*/ 	.byte	0x69, 0x6e, 0x64, 0x65, 0x78, 0x20, 0x6f, 0x75, 0x74, 0x20, 0x6f, 0x66, 0x20, 0x62, 0x6f, 0x75
        /*0023*/ 	.byte	0x6e, 0x64, 0x73, 0x3a, 0x20, 0x30, 0x20, 0x3c, 0x3d, 0x20, 0x74, 0x6d, 0x70, 0x34, 0x20, 0x3c
        /*0033*/ 	.byte	0x20, 0x31, 0x32, 0x38, 0x32, 0x35, 0x36, 0x00
	.type		assertFile_0,@object
	.size		assertFile_0,(.L_1 - assertFile_0)
assertFile_0:
        /*003b*/ 	.byte	0x2e, 0x2f, 0x6c, 0x6f, 0x63, 0x61, 0x6c, 0x5f, 0x63, 0x61, 0x63, 0x68, 0x65, 0x2f, 0x61, 0x73
        /*004b*/ 	.byte	0x2f, 0x63, 0x61, 0x73, 0x7a, 0x33, 0x65, 0x70, 0x35, 0x64, 0x78, 0x72, 0x6f, 0x64, 0x78, 0x6e
        /*005b*/ 	.byte	0x69, 0x36, 0x33, 0x66, 0x36, 0x66, 0x6e, 0x73, 0x74, 0x6a, 0x72, 0x6e, 0x75, 0x72, 0x36, 0x6c
        /*006b*/ 	.byte	0x6d, 0x36, 0x75, 0x65, 0x78, 0x62, 0x67, 0x67, 0x79, 0x6c, 0x72, 0x65, 0x72, 0x6f, 0x61, 0x33
        /*007b*/ 	.byte	0x6d, 0x6e, 0x66, 0x67, 0x66, 0x2e, 0x70, 0x79, 0x00
.L_1:


//--------------------- .nv.shared.triton_red_fused__to_copy_add_embedding_mean_mul_pow_rsqrt_0 --------------------------
	.section	.nv.shared.triton_red_fused__to_copy_add_embedding_mean_mul_pow_rsqrt_0,"aw",@nobits
	.sectionflags	@""
	.align	16
	.zero		1024


//--------------------- .nv.constant0.triton_red_fused__to_copy_add_embedding_mean_mul_pow_rsqrt_0 --------------------------
	.section	.nv.constant0.triton_red_fused__to_copy_add_embedding_mean_mul_pow_rsqrt_0,"a",@progbits
	.sectionflags	@""
	.align	4
.nv.constant0.triton_red_fused__to_copy_add_embedding_mean_mul_pow_rsqrt_0:
	.zero		592


//--------------------- SYMBOLS --------------------------

	.type		__assertfail,@function
